//
// Generated by NVIDIA NVVM Compiler
//
// Compiler Build ID: CL-36424714
// Cuda compilation tools, release 13.0, V13.0.88
// Based on NVVM 20.0.0
//

.version 9.0
.target sm_100
.address_size 64

	// .globl	_Z13warpReduceSumPiS_

.visible .entry _Z13warpReduceSumPiS_(
	.param .u64 .ptr .align 1 _Z13warpReduceSumPiS__param_0,
	.param .u64 .ptr .align 1 _Z13warpReduceSumPiS__param_1
)
{
	.reg .pred 	%p<7>;
	.reg .b32 	%r<13>;
	.reg .b64 	%rd<7>;

	ld.param.u64 	%rd2, [_Z13warpReduceSumPiS__param_0];
	ld.param.u64 	%rd1, [_Z13warpReduceSumPiS__param_1];
	cvta.to.global.u64 	%rd3, %rd2;
	mov.u32 	%r2, %tid.x;
	mul.wide.u32 	%rd4, %r2, 4;
	add.s64 	%rd5, %rd3, %rd4;
	ld.global.u32 	%r3, [%rd5];
	shfl.sync.down.b32	%r4|%p1, %r3, 16, 31, -1;
	add.s32 	%r5, %r4, %r3;
	shfl.sync.down.b32	%r6|%p2, %r5, 8, 31, -1;
	add.s32 	%r7, %r6, %r5;
	shfl.sync.down.b32	%r8|%p3, %r7, 4, 31, -1;
	add.s32 	%r9, %r8, %r7;
	shfl.sync.down.b32	%r10|%p4, %r9, 2, 31, -1;
	add.s32 	%r11, %r10, %r9;
	shfl.sync.down.b32	%r12|%p5, %r11, 1, 31, -1;
	add.s32 	%r1, %r12, %r11;
	setp.ne.s32 	%p6, %r2, 0;
	@%p6 bra 	$L__BB0_2;
	cvta.to.global.u64 	%rd6, %rd1;
	st.global.u32 	[%rd6], %r1;
$L__BB0_2:
	ret;

}


// ===== COMPILED SASS (sm_100) =====

	.target	sm_100

	.elftype	@"ET_EXEC"


//--------------------- .note.nv.tkinfo           --------------------------
	.section	.note.nv.tkinfo,"",@"SHT_NOTE"
	.sectionflags	@"SHF_NOTE_NV_TKINFO"
	.tkinfo
        /*0018*/ 	.word	0x00000002
        /*0030*/ 	.string	""
        /*0030*/ 	.string	"ptxas"
        /*0030*/ 	.string	"Cuda compilation tools, release 13.0, V13.0.88"
        /*0030*/ 	.string	"Build cuda_13.0.r13.0/compiler.36424714_0"
        /*0030*/ 	.string	"-arch sm_100 -m 64 "



//--------------------- .note.nv.cuinfo           --------------------------
	.section	.note.nv.cuinfo,"",@"SHT_NOTE"
	.sectionflags	@"SHF_NOTE_NV_CUINFO"
        /*0018*/ 	.short	0x0002
        /*001a*/ 	.short	0x0064
        /*001c*/ 	.short	0x0082
	.zero		2


//--------------------- .nv.info                  --------------------------
	.section	.nv.info,"",@"SHT_CUDA_INFO"
	.align	4


	//----- nvinfo : EIATTR_REGCOUNT
	.align		4
        /*0000*/ 	.byte	0x04, 0x2f
        /*0002*/ 	.short	(.L_1 - .L_0)
	.align		4
.L_0:
        /*0004*/ 	.word	index@(_Z13warpReduceSumPiS_)
        /*0008*/ 	.word	0x0000000c


	//----- nvinfo : EIATTR_FRAME_SIZE
	.align		4
.L_1:
        /*000c*/ 	.byte	0x04, 0x11
        /*000e*/ 	.short	(.L_3 - .L_2)
	.align		4
.L_2:
        /*0010*/ 	.word	index@(_Z13warpReduceSumPiS_)
        /*0014*/ 	.word	0x00000000


	//----- nvinfo : EIATTR_MIN_STACK_SIZE
	.align		4
.L_3:
        /*0018*/ 	.byte	0x04, 0x12
        /*001a*/ 	.short	(.L_5 - .L_4)
	.align		4
.L_4:
        /*001c*/ 	.word	index@(_Z13warpReduceSumPiS_)
        /*0020*/ 	.word	0x00000000
.L_5:


//--------------------- .nv.compat                --------------------------
	.section	.nv.compat,"",@"SHT_CUDA_COMPAT_INFO"
	.align	4
        /*0000*/ 	.byte	0x02, 0x09, 0x00, 0x00, 0x02, 0x02, 0x01, 0x00, 0x02, 0x05, 0x05, 0x00, 0x03, 0x07, 0x01, 0x01
        /*0010*/ 	.byte	0x02, 0x03, 0x00, 0x00, 0x02, 0x06, 0x01, 0x00, 0x04, 0x0b, 0x08, 0x00, 0x09, 0x00, 0x00, 0x00
        /*0020*/ 	.byte	0x00, 0x00, 0x00, 0x00


//--------------------- .nv.info._Z13warpReduceSumPiS_ --------------------------
	.section	.nv.info._Z13warpReduceSumPiS_,"",@"SHT_CUDA_INFO"
	.sectionflags	@""
	.align	4


	//----- nvinfo : EIATTR_CUDA_API_VERSION
	.align		4
        /*0000*/ 	.byte	0x04, 0x37
        /*0002*/ 	.short	(.L_7 - .L_6)
.L_6:
        /*0004*/ 	.word	0x00000082


	//----- nvinfo : EIATTR_KPARAM_INFO
	.align		4
.L_7:
        /*0008*/ 	.byte	0x04, 0x17
        /*000a*/ 	.short	(.L_9 - .L_8)
.L_8:
        /*000c*/ 	.word	0x00000000
        /*0010*/ 	.short	0x0001
        /*0012*/ 	.short	0x0008
        /*0014*/ 	.byte	0x00, 0xf5, 0x21, 0x00


	//----- nvinfo : EIATTR_KPARAM_INFO
	.align		4
.L_9:
        /*0018*/ 	.byte	0x04, 0x17
        /*001a*/ 	.short	(.L_11 - .L_10)
.L_10:
        /*001c*/ 	.word	0x00000000
        /*0020*/ 	.short	0x0000
        /*0022*/ 	.short	0x0000
        /*0024*/ 	.byte	0x00, 0xf5, 0x21, 0x00


	//----- nvinfo : EIATTR_SPARSE_MMA_MASK
	.align		4
.L_11:
        /*0028*/ 	.byte	0x03, 0x50
        /*002a*/ 	.short	0x0000


	//----- nvinfo : EIATTR_MAXREG_COUNT
	.align		4
        /*002c*/ 	.byte	0x03, 0x1b
        /*002e*/ 	.short	0x00ff


	//----- nvinfo : EIATTR_MERCURY_ISA_VERSION
	.align		4
        /*0030*/ 	.byte	0x03, 0x5f
        /*0032*/ 	.short	0x0101


	//----- nvinfo : EIATTR_COOP_GROUP_MASK_REGIDS
	.align		4
        /*0034*/ 	.byte	0x04, 0x29
        /*0036*/ 	.short	(.L_13 - .L_12)


	//   ....[0]....
.L_12:
        /*0038*/ 	.word	0xffffffff


	//   ....[1]....
        /*003c*/ 	.word	0xffffffff


	//   ....[2]....
        /*0040*/ 	.word	0xffffffff


	//   ....[3]....
        /*0044*/ 	.word	0xffffffff


	//   ....[4]....
        /*0048*/ 	.word	0xffffffff


	//----- nvinfo : EIATTR_COOP_GROUP_INSTR_OFFSETS
	.align		4
.L_13:
        /*004c*/ 	.byte	0x04, 0x28
        /*004e*/ 	.short	(.L_15 - .L_14)


	//   ....[0]....
.L_14:
        /*0050*/ 	.word	0x00000070


	//   ....[1]....
        /*0054*/ 	.word	0x00000090


	//   ....[2]....
        /*0058*/ 	.word	0x000000b0


	//   ....[3]....
        /*005c*/ 	.word	0x000000d0


	//   ....[4]....
        /*0060*/ 	.word	0x000000f0


	//----- nvinfo : EIATTR_VRC_CTA_INIT_COUNT
	.align		4
.L_15:
        /*0064*/ 	.byte	0x02, 0x4a
	.zero		1
	.zero		1


	//----- nvinfo : EIATTR_EXIT_INSTR_OFFSETS
	.align		4
        /*0068*/ 	.byte	0x04, 0x1c
        /*006a*/ 	.short	(.L_17 - .L_16)


	//   ....[0]....
.L_16:
        /*006c*/ 	.word	0x00000100


	//   ....[1]....
        /*0070*/ 	.word	0x00000140


	//----- nvinfo : EIATTR_CBANK_PARAM_SIZE
	.align		4
.L_17:
        /*0074*/ 	.byte	0x03, 0x19
        /*0076*/ 	.short	0x0010


	//----- nvinfo : EIATTR_PARAM_CBANK
	.align		4
        /*0078*/ 	.byte	0x04, 0x0a
        /*007a*/ 	.short	(.L_19 - .L_18)
	.align		4
.L_18:
        /*007c*/ 	.word	index@(.nv.constant0._Z13warpReduceSumPiS_)
        /*0080*/ 	.short	0x0380
        /*0082*/ 	.short	0x0010


	//----- nvinfo : EIATTR_SW_WAR
	.align		4
.L_19:
        /*0084*/ 	.byte	0x04, 0x36
        /*0086*/ 	.short	(.L_21 - .L_20)
.L_20:
        /*0088*/ 	.word	0x00000008
.L_21:


//--------------------- .nv.callgraph             --------------------------
	.section	.nv.callgraph,"",@"SHT_CUDA_CALLGRAPH"
	.align	4
	.sectionentsize	8
	.align		4
        /*0000*/ 	.word	0x00000000
	.align		4
        /*0004*/ 	.word	0xffffffff
	.align		4
        /*0008*/ 	.word	0x00000000
	.align		4
        /*000c*/ 	.word	0xfffffffe
	.align		4
        /*0010*/ 	.word	0x00000000
	.align		4
        /*0014*/ 	.word	0xfffffffd
	.align		4
        /*0018*/ 	.word	0x00000000
	.align		4
        /*001c*/ 	.word	0xfffffffc


//--------------------- .text._Z13warpReduceSumPiS_ --------------------------
	.section	.text._Z13warpReduceSumPiS_,"ax",@progbits
	.align	128
        .global         _Z13warpReduceSumPiS_
        .type           _Z13warpReduceSumPiS_,@function
        .size           _Z13warpReduceSumPiS_,(.L_x_1 - _Z13warpReduceSumPiS_)
        .other          _Z13warpReduceSumPiS_,@"STO_CUDA_ENTRY STV_DEFAULT"
_Z13warpReduceSumPiS_:
.text._Z13warpReduceSumPiS_:
[----:B------:R-:W-:Y:S01]  /*0000*/  LDC R1, c[0x0][0x37c] ;  /* 0x0000df00ff017b82 */ /* 0x000fe20000000800 */
[----:B------:R-:W0:Y:S07]  /*0010*/  S2R R9, SR_TID.X ;  /* 0x0000000000097919 */ /* 0x000e2e0000002100 */
[----:B------:R-:W0:Y:S01]  /*0020*/  LDC.64 R2, c[0x0][0x380] ;  /* 0x0000e000ff027b82 */ /* 0x000e220000000a00 */
[----:B------:R-:W1:Y:S01]  /*0030*/  LDCU.64 UR4, c[0x0][0x358] ;  /* 0x00006b00ff0477ac */ /* 0x000e620008000a00 */
[----:B0-----:R-:W-:-:S06]  /*0040*/  IMAD.WIDE.U32 R2, R9, 0x4, R2 ;  /* 0x0000000409027825 */ /* 0x001fcc00078e0002 */
[----:B-1----:R-:W2:Y:S01]  /*0050*/  LDG.E R2, desc[UR4][R2.64] ;  /* 0x0000000402027981 */ /* 0x002ea2000c1e1900 */
[----:B------:R-:W-:-:S03]  /*0060*/  ISETP.NE.AND P0, PT, R9, RZ, PT ;  /* 0x000000ff0900720c */ /* 0x000fc60003f05270 */
[----:B--2---:R-:W0:Y:S02]  /*0070*/  SHFL.DOWN PT, R5, R2, 0x10, 0x1f ;  /* 0x0a001f0002057f89 */ /* 0x004e2400000e0000 */
[----:B0-----:R-:W-:-:S05]  /*0080*/  IADD3 R5, PT, PT, R2, R5, RZ ;  /* 0x0000000502057210 */ /* 0x001fca0007ffe0ff */
[----:B------:R-:W0:Y:S02]  /*0090*/  SHFL.DOWN PT, R0, R5, 0x8, 0x1f ;  /* 0x09001f0005007f89 */ /* 0x000e2400000e0000 */
[----:B0-----:R-:W-:-:S05]  /*00a0*/  IADD3 R0, PT, PT, R5, R0, RZ ;  /* 0x0000000005007210 */ /* 0x001fca0007ffe0ff */
[----:B------:R-:W0:Y:S02]  /*00b0*/  SHFL.DOWN PT, R7, R0, 0x4, 0x1f ;  /* 0x08801f0000077f89 */ /* 0x000e2400000e0000 */
[----:B0-----:R-:W-:-:S05]  /*00c0*/  IMAD.IADD R7, R0, 0x1, R7 ;  /* 0x0000000100077824 */ /* 0x001fca00078e0207 */
[----:B------:R-:W0:Y:S02]  /*00d0*/  SHFL.DOWN PT, R4, R7, 0x2, 0x1f ;  /* 0x08401f0007047f89 */ /* 0x000e2400000e0000 */
[----:B0-----:R-:W-:-:S05]  /*00e0*/  IADD3 R4, PT, PT, R7, R4, RZ ;  /* 0x0000000407047210 */ /* 0x001fca0007ffe0ff */
[----:B------:R0:W1:Y:S01]  /*00f0*/  SHFL.DOWN PT, R9, R4, 0x1, 0x1f ;  /* 0x08201f0004097f89 */ /* 0x00006200000e0000 */
[----:B------:R-:W-:Y:S05]  /*0100*/  @P0 EXIT ;  /* 0x000000000000094d */ /* 0x000fea0003800000 */
[----:B------:R-:W2:Y:S01]  /*0110*/  LDC.64 R2, c[0x0][0x388] ;  /* 0x0000e200ff027b82 */ /* 0x000ea20000000a00 */
[----:B-1----:R-:W-:-:S05]  /*0120*/  IMAD.IADD R9, R4, 0x1, R9 ;  /* 0x0000000104097824 */ /* 0x002fca00078e0209 */
[----:B--2---:R-:W-:Y:S01]  /*0130*/  STG.E desc[UR4][R2.64], R9 ;  /* 0x0000000902007986 */ /* 0x004fe2000c101904 */
[----:B------:R-:W-:Y:S05]  /*0140*/  EXIT ;  /* 0x000000000000794d */ /* 0x000fea0003800000 */
.L_x_0:
[----:B------:R-:W-:-:S00]  /*0150*/  BRA `(.L_x_0) ;  /* 0xfffffffc00fc7947 */ /* 0x000fc0000383ffff */
[----:B------:R-:W-:-:S00]  /*0160*/  NOP ;  /* 0x0000000000007918 */ /* 0x000fc00000000000 */
        /* <DEDUP_REMOVED lines=9> */
.L_x_1:


//--------------------- .nv.shared.reserved.0     --------------------------
	.section	.nv.shared.reserved.0,"aw",@nobits
	.weak		__nv_reservedSMEM_offset_0_alias
	.size		__nv_reservedSMEM_offset_0_alias, 0, 64
	.other		__nv_reservedSMEM_offset_0_alias,@"STO_CUDA_RESERVED_SHARED STV_DEFAULT"
__nv_reservedSMEM_offset_0_alias:
	.zero		0
	.zero		64


//--------------------- .nv.constant0._Z13warpReduceSumPiS_ --------------------------
	.section	.nv.constant0._Z13warpReduceSumPiS_,"a",@progbits
	.sectionflags	@""
	.align	4
.nv.constant0._Z13warpReduceSumPiS_:
	.zero		912


//--------------------- SYMBOLS --------------------------

	.type		.nv.reservedSmem.offset0,@object
	.size		.nv.reservedSmem.offset0,0x4
